//
// Generated by NVIDIA NVVM Compiler
//
// Compiler Build ID: CL-36424714
// Cuda compilation tools, release 13.0, V13.0.88
// Based on NVVM 20.0.0
//

.version 9.0
.target sm_100
.address_size 64

	// .globl	_Z15wake_gpu_kerneli
// _ZZ9fw_kernelILi16EEvjjPiE2vu has been demoted
// _ZZ9fw_kernelILi16EEvjjPiE2uv has been demoted

.visible .entry _Z15wake_gpu_kerneli(
	.param .u32 _Z15wake_gpu_kerneli_param_0
)
{


	ret;

}
	// .globl	_Z9fw_kernelILi16EEvjjPi
.visible .entry _Z9fw_kernelILi16EEvjjPi(
	.param .u32 _Z9fw_kernelILi16EEvjjPi_param_0,
	.param .u32 _Z9fw_kernelILi16EEvjjPi_param_1,
	.param .u64 .ptr .align 1 _Z9fw_kernelILi16EEvjjPi_param_2
)
{
	.reg .pred 	%p<6>;
	.reg .b32 	%r<33>;
	.reg .b64 	%rd<11>;
	// demoted variable
	.shared .align 4 .b8 _ZZ9fw_kernelILi16EEvjjPiE2vu[64];
	// demoted variable
	.shared .align 4 .b8 _ZZ9fw_kernelILi16EEvjjPiE2uv[64];
	ld.param.u32 	%r10, [_Z9fw_kernelILi16EEvjjPi_param_0];
	ld.param.u32 	%r11, [_Z9fw_kernelILi16EEvjjPi_param_1];
	ld.param.u64 	%rd2, [_Z9fw_kernelILi16EEvjjPi_param_2];
	cvta.to.global.u64 	%rd1, %rd2;
	mov.u32 	%r13, %ntid.y;
	mov.u32 	%r14, %ctaid.y;
	mov.u32 	%r1, %tid.y;
	mad.lo.s32 	%r2, %r13, %r14, %r1;
	mov.u32 	%r15, %ntid.x;
	mov.u32 	%r16, %ctaid.x;
	mov.u32 	%r3, %tid.x;
	mad.lo.s32 	%r4, %r15, %r16, %r3;
	max.u32 	%r17, %r2, %r4;
	setp.lt.u32 	%p1, %r17, %r11;
	setp.ge.u32 	%p2, %r17, %r11;
	shl.b32 	%r18, %r3, 2;
	mov.u32 	%r19, _ZZ9fw_kernelILi16EEvjjPiE2uv;
	add.s32 	%r5, %r19, %r18;
	shl.b32 	%r20, %r1, 2;
	mov.u32 	%r21, _ZZ9fw_kernelILi16EEvjjPiE2vu;
	add.s32 	%r6, %r21, %r20;
	@%p2 bra 	$L__BB1_5;
	mul.lo.s32 	%r7, %r11, %r2;
	add.s32 	%r22, %r7, %r4;
	mul.wide.u32 	%rd3, %r22, 4;
	add.s64 	%rd4, %rd1, %rd3;
	ld.global.u32 	%r32, [%rd4];
	setp.ne.s32 	%p3, %r1, 0;
	@%p3 bra 	$L__BB1_3;
	mad.lo.s32 	%r23, %r11, %r10, %r4;
	mul.wide.u32 	%rd5, %r23, 4;
	add.s64 	%rd6, %rd1, %rd5;
	ld.global.u32 	%r24, [%rd6];
	st.shared.u32 	[%r5], %r24;
$L__BB1_3:
	setp.ne.s32 	%p4, %r3, 0;
	@%p4 bra 	$L__BB1_5;
	add.s32 	%r25, %r7, %r10;
	mul.wide.u32 	%rd7, %r25, 4;
	add.s64 	%rd8, %rd1, %rd7;
	ld.global.u32 	%r26, [%rd8];
	st.shared.u32 	[%r6], %r26;
$L__BB1_5:
	bar.sync 	0;
	not.pred 	%p5, %p1;
	@%p5 bra 	$L__BB1_7;
	ld.shared.u32 	%r27, [%r6];
	ld.shared.u32 	%r28, [%r5];
	add.s32 	%r29, %r28, %r27;
	min.s32 	%r30, %r32, %r29;
	mad.lo.s32 	%r31, %r11, %r2, %r4;
	mul.wide.u32 	%rd9, %r31, 4;
	add.s64 	%rd10, %rd1, %rd9;
	st.global.u32 	[%rd10], %r30;
$L__BB1_7:
	ret;

}


// ===== COMPILED SASS (sm_100) =====

	.target	sm_100

	.elftype	@"ET_EXEC"


//--------------------- .note.nv.tkinfo           --------------------------
	.section	.note.nv.tkinfo,"",@"SHT_NOTE"
	.sectionflags	@"SHF_NOTE_NV_TKINFO"
	.tkinfo
        /*0018*/ 	.word	0x00000002
        /*0030*/ 	.string	""
        /*0030*/ 	.string	"ptxas"
        /*0030*/ 	.string	"Cuda compilation tools, release 13.0, V13.0.88"
        /*0030*/ 	.string	"Build cuda_13.0.r13.0/compiler.36424714_0"
        /*0030*/ 	.string	"-arch sm_100 -m 64 "



//--------------------- .note.nv.cuinfo           --------------------------
	.section	.note.nv.cuinfo,"",@"SHT_NOTE"
	.sectionflags	@"SHF_NOTE_NV_CUINFO"
        /*0018*/ 	.short	0x0002
        /*001a*/ 	.short	0x0064
        /*001c*/ 	.short	0x0082
	.zero		2


//--------------------- .nv.info                  --------------------------
	.section	.nv.info,"",@"SHT_CUDA_INFO"
	.align	4


	//----- nvinfo : EIATTR_REGCOUNT
	.align		4
        /*0000*/ 	.byte	0x04, 0x2f
        /*0002*/ 	.short	(.L_1 - .L_0)
	.align		4
.L_0:
        /*0004*/ 	.word	index@(_Z15wake_gpu_kerneli)
        /*0008*/ 	.word	0x00000004


	//----- nvinfo : EIATTR_FRAME_SIZE
	.align		4
.L_1:
        /*000c*/ 	.byte	0x04, 0x11
        /*000e*/ 	.short	(.L_3 - .L_2)
	.align		4
.L_2:
        /*0010*/ 	.word	index@(_Z15wake_gpu_kerneli)
        /*0014*/ 	.word	0x00000000


	//----- nvinfo : EIATTR_REGCOUNT
	.align		4
.L_3:
        /*0018*/ 	.byte	0x04, 0x2f
        /*001a*/ 	.short	(.L_5 - .L_4)
	.align		4
.L_4:
        /*001c*/ 	.word	index@(_Z9fw_kernelILi16EEvjjPi)
        /*0020*/ 	.word	0x0000000e


	//----- nvinfo : EIATTR_FRAME_SIZE
	.align		4
.L_5:
        /*0024*/ 	.byte	0x04, 0x11
        /*0026*/ 	.short	(.L_7 - .L_6)
	.align		4
.L_6:
        /*0028*/ 	.word	index@(_Z9fw_kernelILi16EEvjjPi)
        /*002c*/ 	.word	0x00000000


	//----- nvinfo : EIATTR_MIN_STACK_SIZE
	.align		4
.L_7:
        /*0030*/ 	.byte	0x04, 0x12
        /*0032*/ 	.short	(.L_9 - .L_8)
	.align		4
.L_8:
        /*0034*/ 	.word	index@(_Z9fw_kernelILi16EEvjjPi)
        /*0038*/ 	.word	0x00000000


	//----- nvinfo : EIATTR_MIN_STACK_SIZE
	.align		4
.L_9:
        /*003c*/ 	.byte	0x04, 0x12
        /*003e*/ 	.short	(.L_11 - .L_10)
	.align		4
.L_10:
        /*0040*/ 	.word	index@(_Z15wake_gpu_kerneli)
        /*0044*/ 	.word	0x00000000
.L_11:


//--------------------- .nv.compat                --------------------------
	.section	.nv.compat,"",@"SHT_CUDA_COMPAT_INFO"
	.align	4
        /*0000*/ 	.byte	0x02, 0x09, 0x00, 0x00, 0x02, 0x02, 0x01, 0x00, 0x02, 0x05, 0x05, 0x00, 0x03, 0x07, 0x01, 0x01
        /*0010*/ 	.byte	0x02, 0x03, 0x00, 0x00, 0x02, 0x06, 0x01, 0x00, 0x04, 0x0b, 0x08, 0x00, 0x09, 0x00, 0x00, 0x00
        /*0020*/ 	.byte	0x00, 0x00, 0x00, 0x00


//--------------------- .nv.info._Z9fw_kernelILi16EEvjjPi --------------------------
	.section	.nv.info._Z9fw_kernelILi16EEvjjPi,"",@"SHT_CUDA_INFO"
	.sectionflags	@""
	.align	4


	//----- nvinfo : EIATTR_CUDA_API_VERSION
	.align		4
        /*0000*/ 	.byte	0x04, 0x37
        /*0002*/ 	.short	(.L_13 - .L_12)
.L_12:
        /*0004*/ 	.word	0x00000082


	//----- nvinfo : EIATTR_KPARAM_INFO
	.align		4
.L_13:
        /*0008*/ 	.byte	0x04, 0x17
        /*000a*/ 	.short	(.L_15 - .L_14)
.L_14:
        /*000c*/ 	.word	0x00000000
        /*0010*/ 	.short	0x0002
        /*0012*/ 	.short	0x0008
        /*0014*/ 	.byte	0x00, 0xf5, 0x21, 0x00


	//----- nvinfo : EIATTR_KPARAM_INFO
	.align		4
.L_15:
        /*0018*/ 	.byte	0x04, 0x17
        /*001a*/ 	.short	(.L_17 - .L_16)
.L_16:
        /*001c*/ 	.word	0x00000000
        /*0020*/ 	.short	0x0001
        /*0022*/ 	.short	0x0004
        /*0024*/ 	.byte	0x00, 0xf0, 0x11, 0x00


	//----- nvinfo : EIATTR_KPARAM_INFO
	.align		4
.L_17:
        /*0028*/ 	.byte	0x04, 0x17
        /*002a*/ 	.short	(.L_19 - .L_18)
.L_18:
        /*002c*/ 	.word	0x00000000
        /*0030*/ 	.short	0x0000
        /*0032*/ 	.short	0x0000
        /*0034*/ 	.byte	0x00, 0xf0, 0x11, 0x00


	//----- nvinfo : EIATTR_SPARSE_MMA_MASK
	.align		4
.L_19:
        /*0038*/ 	.byte	0x03, 0x50
        /*003a*/ 	.short	0x0000


	//----- nvinfo : EIATTR_MAXREG_COUNT
	.align		4
        /*003c*/ 	.byte	0x03, 0x1b
        /*003e*/ 	.short	0x00ff


	//----- nvinfo : EIATTR_NUM_BARRIERS
	.align		4
        /*0040*/ 	.byte	0x02, 0x4c
        /*0042*/ 	.byte	0x01
	.zero		1


	//----- nvinfo : EIATTR_MERCURY_ISA_VERSION
	.align		4
        /*0044*/ 	.byte	0x03, 0x5f
        /*0046*/ 	.short	0x0101


	//----- nvinfo : EIATTR_VRC_CTA_INIT_COUNT
	.align		4
        /*0048*/ 	.byte	0x02, 0x4a
	.zero		1
	.zero		1


	//----- nvinfo : EIATTR_EXIT_INSTR_OFFSETS
	.align		4
        /*004c*/ 	.byte	0x04, 0x1c
        /*004e*/ 	.short	(.L_21 - .L_20)


	//   ....[0]....
.L_20:
        /*0050*/ 	.word	0x00000290


	//   ....[1]....
        /*0054*/ 	.word	0x00000310


	//----- nvinfo : EIATTR_CRS_STACK_SIZE
	.align		4
.L_21:
        /*0058*/ 	.byte	0x04, 0x1e
        /*005a*/ 	.short	(.L_23 - .L_22)
.L_22:
        /*005c*/ 	.word	0x00000000


	//----- nvinfo : EIATTR_CBANK_PARAM_SIZE
	.align		4
.L_23:
        /*0060*/ 	.byte	0x03, 0x19
        /*0062*/ 	.short	0x0010


	//----- nvinfo : EIATTR_PARAM_CBANK
	.align		4
        /*0064*/ 	.byte	0x04, 0x0a
        /*0066*/ 	.short	(.L_25 - .L_24)
	.align		4
.L_24:
        /*0068*/ 	.word	index@(.nv.constant0._Z9fw_kernelILi16EEvjjPi)
        /*006c*/ 	.short	0x0380
        /*006e*/ 	.short	0x0010


	//----- nvinfo : EIATTR_SW_WAR
	.align		4
.L_25:
        /*0070*/ 	.byte	0x04, 0x36
        /*0072*/ 	.short	(.L_27 - .L_26)
.L_26:
        /*0074*/ 	.word	0x00000008
.L_27:


//--------------------- .nv.info._Z15wake_gpu_kerneli --------------------------
	.section	.nv.info._Z15wake_gpu_kerneli,"",@"SHT_CUDA_INFO"
	.sectionflags	@""
	.align	4


	//----- nvinfo : EIATTR_CUDA_API_VERSION
	.align		4
        /*0000*/ 	.byte	0x04, 0x37
        /*0002*/ 	.short	(.L_29 - .L_28)
.L_28:
        /*0004*/ 	.word	0x00000082


	//----- nvinfo : EIATTR_KPARAM_INFO
	.align		4
.L_29:
        /*0008*/ 	.byte	0x04, 0x17
        /*000a*/ 	.short	(.L_31 - .L_30)
.L_30:
        /*000c*/ 	.word	0x00000000
        /*0010*/ 	.short	0x0000
        /*0012*/ 	.short	0x0000
        /*0014*/ 	.byte	0x00, 0xf0, 0x11, 0x00


	//----- nvinfo : EIATTR_SPARSE_MMA_MASK
	.align		4
.L_31:
        /*0018*/ 	.byte	0x03, 0x50
        /*001a*/ 	.short	0x0000


	//----- nvinfo : EIATTR_MAXREG_COUNT
	.align		4
        /*001c*/ 	.byte	0x03, 0x1b
        /*001e*/ 	.short	0x00ff


	//----- nvinfo : EIATTR_MERCURY_ISA_VERSION
	.align		4
        /*0020*/ 	.byte	0x03, 0x5f
        /*0022*/ 	.short	0x0101


	//----- nvinfo : EIATTR_VRC_CTA_INIT_COUNT
	.align		4
        /*0024*/ 	.byte	0x02, 0x4a
	.zero		1
	.zero		1


	//----- nvinfo : EIATTR_EXIT_INSTR_OFFSETS
	.align		4
        /*0028*/ 	.byte	0x04, 0x1c
        /*002a*/ 	.short	(.L_33 - .L_32)


	//   ....[0]....
.L_32:
        /*002c*/ 	.word	0x00000010


	//----- nvinfo : EIATTR_CBANK_PARAM_SIZE
	.align		4
.L_33:
        /*0030*/ 	.byte	0x03, 0x19
        /*0032*/ 	.short	0x0004


	//----- nvinfo : EIATTR_PARAM_CBANK
	.align		4
        /*0034*/ 	.byte	0x04, 0x0a
        /*0036*/ 	.short	(.L_35 - .L_34)
	.align		4
.L_34:
        /*0038*/ 	.word	index@(.nv.constant0._Z15wake_gpu_kerneli)
        /*003c*/ 	.short	0x0380
        /*003e*/ 	.short	0x0004


	//----- nvinfo : EIATTR_SW_WAR
	.align		4
.L_35:
        /*0040*/ 	.byte	0x04, 0x36
        /*0042*/ 	.short	(.L_37 - .L_36)
.L_36:
        /*0044*/ 	.word	0x00000008
.L_37:


//--------------------- .nv.callgraph             --------------------------
	.section	.nv.callgraph,"",@"SHT_CUDA_CALLGRAPH"
	.align	4
	.sectionentsize	8
	.align		4
        /*0000*/ 	.word	0x00000000
	.align		4
        /*0004*/ 	.word	0xffffffff
	.align		4
        /*0008*/ 	.word	0x00000000
	.align		4
        /*000c*/ 	.word	0xfffffffe
	.align		4
        /*0010*/ 	.word	0x00000000
	.align		4
        /*0014*/ 	.word	0xfffffffd
	.align		4
        /*0018*/ 	.word	0x00000000
	.align		4
        /*001c*/ 	.word	0xfffffffc


//--------------------- .text._Z9fw_kernelILi16EEvjjPi --------------------------
	.section	.text._Z9fw_kernelILi16EEvjjPi,"ax",@progbits
	.align	128
        .global         _Z9fw_kernelILi16EEvjjPi
        .type           _Z9fw_kernelILi16EEvjjPi,@function
        .size           _Z9fw_kernelILi16EEvjjPi,(.L_x_4 - _Z9fw_kernelILi16EEvjjPi)
        .other          _Z9fw_kernelILi16EEvjjPi,@"STO_CUDA_ENTRY STV_DEFAULT"
_Z9fw_kernelILi16EEvjjPi:
.text._Z9fw_kernelILi16EEvjjPi:
[----:B------:R-:W-:Y:S01]  /*0000*/  LDC R1, c[0x0][0x37c] ;  /* 0x0000df00ff017b82 */ /* 0x000fe20000000800 */
[----:B------:R-:W0:Y:S01]  /*0010*/  S2R R0, SR_CTAID.Y ;  /* 0x0000000000007919 */ /* 0x000e220000002600 */
[----:B------:R-:W0:Y:S06]  /*0020*/  LDCU UR4, c[0x0][0x364] ;  /* 0x00006c80ff0477ac */ /* 0x000e2c0008000800 */
[----:B------:R-:W1:Y:S01]  /*0030*/  S2UR UR6, SR_CgaCtaId ;  /* 0x00000000000679c3 */ /* 0x000e620000008800 */
[----:B------:R-:W-:Y:S01]  /*0040*/  BSSY.RECONVERGENT B0, `(.L_x_0) ;  /* 0x0000023000007945 */ /* 0x000fe20003800200 */
[----:B------:R-:W0:Y:S01]  /*0050*/  S2R R3, SR_TID.Y ;  /* 0x0000000000037919 */ /* 0x000e220000002200 */
[----:B------:R-:W2:Y:S01]  /*0060*/  LDCU UR5, c[0x0][0x360] ;  /* 0x00006c00ff0577ac */ /* 0x000ea20008000800 */
[----:B------:R-:W2:Y:S01]  /*0070*/  S2R R9, SR_CTAID.X ;  /* 0x0000000000097919 */ /* 0x000ea20000002500 */
[----:B------:R-:W3:Y:S01]  /*0080*/  LDCU UR8, c[0x0][0x384] ;  /* 0x00007080ff0877ac */ /* 0x000ee20008000800 */
[----:B------:R-:W2:Y:S01]  /*0090*/  S2R R2, SR_TID.X ;  /* 0x0000000000027919 */ /* 0x000ea20000002100 */
[----:B0-----:R-:W-:Y:S01]  /*00a0*/  IMAD R0, R0, UR4, R3 ;  /* 0x0000000400007c24 */ /* 0x001fe2000f8e0203 */
[----:B------:R-:W-:Y:S01]  /*00b0*/  UMOV UR4, 0x400 ;  /* 0x0000040000047882 */ /* 0x000fe20000000000 */
[----:B--2---:R-:W-:Y:S01]  /*00c0*/  IMAD R9, R9, UR5, R2 ;  /* 0x0000000509097c24 */ /* 0x004fe2000f8e0202 */
[----:B------:R-:W-:-:S02]  /*00d0*/  UIADD3 UR5, UPT, UPT, UR4, 0x40, URZ ;  /* 0x0000004004057890 */ /* 0x000fc4000fffe0ff */
[----:B-1----:R-:W-:Y:S02]  /*00e0*/  ULEA UR4, UR6, UR4, 0x18 ;  /* 0x0000000406047291 */ /* 0x002fe4000f8ec0ff */
[----:B------:R-:W-:Y:S01]  /*00f0*/  VIMNMX.U32 R4, PT, PT, R0, R9, !PT ;  /* 0x0000000900047248 */ /* 0x000fe20007fe0000 */
[----:B------:R-:W-:Y:S01]  /*0100*/  ULEA UR5, UR6, UR5, 0x18 ;  /* 0x0000000506057291 */ /* 0x000fe2000f8ec0ff */
[----:B------:R-:W0:Y:S02]  /*0110*/  LDCU.64 UR6, c[0x0][0x358] ;  /* 0x00006b00ff0677ac */ /* 0x000e240008000a00 */
[----:B---3--:R-:W-:Y:S02]  /*0120*/  ISETP.GE.U32.AND P1, PT, R4, UR8, PT ;  /* 0x0000000804007c0c */ /* 0x008fe4000bf26070 */
[----:B------:R-:W-:Y:S02]  /*0130*/  LEA R10, R3, UR4, 0x2 ;  /* 0x00000004030a7c11 */ /* 0x000fe4000f8e10ff */
[----:B------:R-:W-:-:S02]  /*0140*/  LEA R8, R2, UR5, 0x2 ;  /* 0x0000000502087c11 */ /* 0x000fc4000f8e10ff */
[----:B------:R-:W-:-:S07]  /*0150*/  ISETP.GE.U32.AND P0, PT, R4, UR8, PT ;  /* 0x0000000804007c0c */ /* 0x000fce000bf06070 */
[----:B------:R-:W-:Y:S06]  /*0160*/  @P1 BRA `(.L_x_1) ;  /* 0x0000000000401947 */ /* 0x000fec0003800000 */
[----:B------:R-:W-:Y:S02]  /*0170*/  ISETP.NE.AND P1, PT, R3, RZ, PT ;  /* 0x000000ff0300720c */ /* 0x000fe40003f25270 */
[----:B------:R-:W-:Y:S02]  /*0180*/  ISETP.NE.AND P2, PT, R2, RZ, PT ;  /* 0x000000ff0200720c */ /* 0x000fe40003f45270 */
[----:B------:R-:W1:Y:S09]  /*0190*/  LDC.64 R2, c[0x0][0x388] ;  /* 0x0000e200ff027b82 */ /* 0x000e720000000a00 */
[----:B------:R-:W2:Y:S08]  /*01a0*/  @!P1 LDC R4, c[0x0][0x380] ;  /* 0x0000e000ff049b82 */ /* 0x000eb00000000800 */
[----:B------:R-:W3:Y:S01]  /*01b0*/  @!P2 LDC R7, c[0x0][0x380] ;  /* 0x0000e000ff07ab82 */ /* 0x000ee20000000800 */
[----:B--2---:R-:W-:-:S04]  /*01c0*/  @!P1 IMAD R5, R4, UR8, R9 ;  /* 0x0000000804059c24 */ /* 0x004fc8000f8e0209 */
[----:B-1----:R-:W-:-:S04]  /*01d0*/  @!P1 IMAD.WIDE.U32 R4, R5, 0x4, R2 ;  /* 0x0000000405049825 */ /* 0x002fc800078e0002 */
[----:B---3--:R-:W-:Y:S02]  /*01e0*/  @!P2 IMAD R7, R0, UR8, R7 ;  /* 0x000000080007ac24 */ /* 0x008fe4000f8e0207 */
[----:B0-----:R-:W2:Y:S02]  /*01f0*/  @!P1 LDG.E R5, desc[UR6][R4.64] ;  /* 0x0000000604059981 */ /* 0x001ea4000c1e1900 */
[----:B------:R-:W-:-:S06]  /*0200*/  @!P2 IMAD.WIDE.U32 R6, R7, 0x4, R2 ;  /* 0x000000040706a825 */ /* 0x000fcc00078e0002 */
[----:B------:R-:W3:Y:S01]  /*0210*/  @!P2 LDG.E R7, desc[UR6][R6.64] ;  /* 0x000000060607a981 */ /* 0x000ee2000c1e1900 */
[----:B------:R-:W-:-:S04]  /*0220*/  IMAD R11, R0, UR8, R9 ;  /* 0x00000008000b7c24 */ /* 0x000fc8000f8e0209 */
[----:B------:R-:W-:-:S05]  /*0230*/  IMAD.WIDE.U32 R2, R11, 0x4, R2 ;  /* 0x000000040b027825 */ /* 0x000fca00078e0002 */
[----:B------:R1:W5:Y:S04]  /*0240*/  LDG.E R11, desc[UR6][R2.64] ;  /* 0x00000006020b7981 */ /* 0x000368000c1e1900 */
[----:B--2---:R1:W-:Y:S04]  /*0250*/  @!P1 STS [R8], R5 ;  /* 0x0000000508009388 */ /* 0x0043e80000000800 */
[----:B---3--:R1:W-:Y:S02]  /*0260*/  @!P2 STS [R10], R7 ;  /* 0x000000070a00a388 */ /* 0x0083e40000000800 */
.L_x_1:
[----:B0-----:R-:W-:Y:S05]  /*0270*/  BSYNC.RECONVERGENT B0 ;  /* 0x0000000000007941 */ /* 0x001fea0003800200 */
.L_x_0:
[----:B------:R-:W-:Y:S06]  /*0280*/  BAR.SYNC.DEFER_BLOCKING 0x0 ;  /* 0x0000000000007b1d */ /* 0x000fec0000010000 */
[----:B------:R-:W-:Y:S05]  /*0290*/  @P0 EXIT ;  /* 0x000000000000094d */ /* 0x000fea0003800000 */
[----:B-1----:R-:W-:Y:S01]  /*02a0*/  LDS R10, [R10] ;  /* 0x000000000a0a7984 */ /* 0x002fe20000000800 */
[----:B------:R-:W0:Y:S01]  /*02b0*/  LDC.64 R2, c[0x0][0x388] ;  /* 0x0000e200ff027b82 */ /* 0x000e220000000a00 */
[----:B------:R-:W-:Y:S02]  /*02c0*/  IMAD R9, R0, UR8, R9 ;  /* 0x0000000800097c24 */ /* 0x000fe4000f8e0209 */
[----:B------:R-:W1:Y:S02]  /*02d0*/  LDS R8, [R8] ;  /* 0x0000000008087984 */ /* 0x000e640000000800 */
[----:B0-----:R-:W-:Y:S01]  /*02e0*/  IMAD.WIDE.U32 R2, R9, 0x4, R2 ;  /* 0x0000000409027825 */ /* 0x001fe200078e0002 */
[----:B-1---5:R-:W-:-:S05]  /*02f0*/  VIADDMNMX R11, R8, R10, R11, PT ;  /* 0x0000000a080b7246 */ /* 0x022fca000380010b */
[----:B------:R-:W-:Y:S01]  /*0300*/  STG.E desc[UR6][R2.64], R11 ;  /* 0x0000000b02007986 */ /* 0x000fe2000c101906 */
[----:B------:R-:W-:Y:S05]  /*0310*/  EXIT ;  /* 0x000000000000794d */ /* 0x000fea0003800000 */
.L_x_2:
[----:B------:R-:W-:-:S00]  /*0320*/  BRA `(.L_x_2) ;  /* 0xfffffffc00fc7947 */ /* 0x000fc0000383ffff */
[----:B------:R-:W-:-:S00]  /*0330*/  NOP ;  /* 0x0000000000007918 */ /* 0x000fc00000000000 */
        /* <DEDUP_REMOVED lines=12> */
.L_x_4:


//--------------------- .text._Z15wake_gpu_kerneli --------------------------
	.section	.text._Z15wake_gpu_kerneli,"ax",@progbits
	.align	128
        .global         _Z15wake_gpu_kerneli
        .type           _Z15wake_gpu_kerneli,@function
        .size           _Z15wake_gpu_kerneli,(.L_x_5 - _Z15wake_gpu_kerneli)
        .other          _Z15wake_gpu_kerneli,@"STO_CUDA_ENTRY STV_DEFAULT"
_Z15wake_gpu_kerneli:
.text._Z15wake_gpu_kerneli:
[----:B------:R-:W-:Y:S01]  /*0000*/  LDC R1, c[0x0][0x37c] ;  /* 0x0000df00ff017b82 */ /* 0x000fe20000000800 */
[----:B------:R-:W-:Y:S05]  /*0010*/  EXIT ;  /* 0x000000000000794d */ /* 0x000fea0003800000 */
.L_x_3:
        /* <DEDUP_REMOVED lines=14> */
.L_x_5:


//--------------------- .nv.shared._Z9fw_kernelILi16EEvjjPi --------------------------
	.section	.nv.shared._Z9fw_kernelILi16EEvjjPi,"aw",@nobits
	.sectionflags	@""
	.align	4
.nv.shared._Z9fw_kernelILi16EEvjjPi:
	.zero		1152


//--------------------- .nv.shared.reserved.0     --------------------------
	.section	.nv.shared.reserved.0,"aw",@nobits
	.weak		__nv_reservedSMEM_offset_0_alias
	.size		__nv_reservedSMEM_offset_0_alias, 0, 64
	.other		__nv_reservedSMEM_offset_0_alias,@"STO_CUDA_RESERVED_SHARED STV_DEFAULT"
__nv_reservedSMEM_offset_0_alias:
	.zero		0
	.zero		64


//--------------------- .nv.constant0._Z9fw_kernelILi16EEvjjPi --------------------------
	.section	.nv.constant0._Z9fw_kernelILi16EEvjjPi,"a",@progbits
	.sectionflags	@""
	.align	4
.nv.constant0._Z9fw_kernelILi16EEvjjPi:
	.zero		912


//--------------------- .nv.constant0._Z15wake_gpu_kerneli --------------------------
	.section	.nv.constant0._Z15wake_gpu_kerneli,"a",@progbits
	.sectionflags	@""
	.align	4
.nv.constant0._Z15wake_gpu_kerneli:
	.zero		900


//--------------------- SYMBOLS --------------------------

	.type		.nv.reservedSmem.offset0,@object
	.size		.nv.reservedSmem.offset0,0x4
	.type		.nv.reservedSmem.cap,@object
	.size		.nv.reservedSmem.cap,0x4
